	.headerflags	@"EF_CUDA_TEXMODE_UNIFIED EF_CUDA_64BIT_ADDRESS EF_CUDA_ACCELERATORS EF_CUDA_SM90 EF_CUDA_VIRTUAL_SM(EF_CUDA_SM90)"
	.elftype	@"ET_EXEC"


//--------------------- .nv.info                  --------------------------
	.section	.nv.info,"",@"SHT_CUDA_INFO"
	.align	4


	//----- nvinfo : EIATTR_REGCOUNT
	.align		4
        /*0000*/ 	.byte	0x04, 0x2f
        /*0002*/ 	.short	(.L_3 - .L_2)
	.align		4
.L_2:
        /*0004*/ 	.word	index@(triton_poi_fused__native_batch_norm_legit_no_training_convolution_relu_7)
        /*0008*/ 	.word	0x00000016


	//----- nvinfo : EIATTR_MIN_STACK_SIZE
	.align		4
.L_3:
        /*000c*/ 	.byte	0x04, 0x12
        /*000e*/ 	.short	(.L_5 - .L_4)
	.align		4
.L_4:
        /*0010*/ 	.word	index@(triton_poi_fused__native_batch_norm_legit_no_training_convolution_relu_7)
        /*0014*/ 	.word	0x00000000


	//----- nvinfo : EIATTR_FRAME_SIZE
	.align		4
.L_5:
        /*0018*/ 	.byte	0x04, 0x11
        /*001a*/ 	.short	(.L_7 - .L_6)
	.align		4
.L_6:
        /*001c*/ 	.word	index@(triton_poi_fused__native_batch_norm_legit_no_training_convolution_relu_7)
        /*0020*/ 	.word	0x00000000


	//----- nvinfo : EIATTR_MIN_STACK_SIZE
	.align		4
.L_7:
        /*0024*/ 	.byte	0x04, 0x12
        /*0026*/ 	.short	(.L_9 - .L_8)
	.align		4
.L_8:
        /*0028*/ 	.word	index@(triton_poi_fused__native_batch_norm_legit_no_training_convolution_relu_7)
        /*002c*/ 	.word	0x00000000
.L_9:


//--------------------- .nv.info.triton_poi_fused__native_batch_norm_legit_no_training_convolution_relu_7 --------------------------
	.section	.nv.info.triton_poi_fused__native_batch_norm_legit_no_training_convolution_relu_7,"",@"SHT_CUDA_INFO"
	.sectionflags	@""
	.align	4


	//----- nvinfo : EIATTR_CUDA_API_VERSION
	.align		4
        /*0000*/ 	.byte	0x04, 0x37
        /*0002*/ 	.short	(.L_11 - .L_10)
.L_10:
        /*0004*/ 	.word	0x0000007c


	//----- nvinfo : EIATTR_KPARAM_INFO
	.align		4
.L_11:
        /*0008*/ 	.byte	0x04, 0x17
        /*000a*/ 	.short	(.L_13 - .L_12)
.L_12:
        /*000c*/ 	.word	0x00000000
        /*0010*/ 	.short	0x0007
        /*0012*/ 	.short	0x0038
        /*0014*/ 	.byte	0x00, 0xf0, 0x11, 0x00


	//----- nvinfo : EIATTR_KPARAM_INFO
	.align		4
.L_13:
        /*0018*/ 	.byte	0x04, 0x17
        /*001a*/ 	.short	(.L_15 - .L_14)
.L_14:
        /*001c*/ 	.word	0x00000000
        /*0020*/ 	.short	0x0006
        /*0022*/ 	.short	0x0030
        /*0024*/ 	.byte	0x00, 0xf4, 0x21, 0x00


	//----- nvinfo : EIATTR_KPARAM_INFO
	.align		4
.L_15:
        /*0028*/ 	.byte	0x04, 0x17
        /*002a*/ 	.short	(.L_17 - .L_16)
.L_16:
        /*002c*/ 	.word	0x00000000
        /*0030*/ 	.short	0x0005
        /*0032*/ 	.short	0x0028
        /*0034*/ 	.byte	0x00, 0xf4, 0x21, 0x00


	//----- nvinfo : EIATTR_KPARAM_INFO
	.align		4
.L_17:
        /*0038*/ 	.byte	0x04, 0x17
        /*003a*/ 	.short	(.L_19 - .L_18)
.L_18:
        /*003c*/ 	.word	0x00000000
        /*0040*/ 	.short	0x0004
        /*0042*/ 	.short	0x0020
        /*0044*/ 	.byte	0x00, 0xf4, 0x21, 0x00


	//----- nvinfo : EIATTR_KPARAM_INFO
	.align		4
.L_19:
        /*0048*/ 	.byte	0x04, 0x17
        /*004a*/ 	.short	(.L_21 - .L_20)
.L_20:
        /*004c*/ 	.word	0x00000000
        /*0050*/ 	.short	0x0003
        /*0052*/ 	.short	0x0018
        /*0054*/ 	.byte	0x00, 0xf4, 0x21, 0x00


	//----- nvinfo : EIATTR_KPARAM_INFO
	.align		4
.L_21:
        /*0058*/ 	.byte	0x04, 0x17
        /*005a*/ 	.short	(.L_23 - .L_22)
.L_22:
        /*005c*/ 	.word	0x00000000
        /*0060*/ 	.short	0x0002
        /*0062*/ 	.short	0x0010
        /*0064*/ 	.byte	0x00, 0xf4, 0x21, 0x00


	//----- nvinfo : EIATTR_KPARAM_INFO
	.align		4
.L_23:
        /*0068*/ 	.byte	0x04, 0x17
        /*006a*/ 	.short	(.L_25 - .L_24)
.L_24:
        /*006c*/ 	.word	0x00000000
        /*0070*/ 	.short	0x0001
        /*0072*/ 	.short	0x0008
        /*0074*/ 	.byte	0x00, 0xf4, 0x21, 0x00


	//----- nvinfo : EIATTR_KPARAM_INFO
	.align		4
.L_25:
        /*0078*/ 	.byte	0x04, 0x17
        /*007a*/ 	.short	(.L_27 - .L_26)
.L_26:
        /*007c*/ 	.word	0x00000000
        /*0080*/ 	.short	0x0000
        /*0082*/ 	.short	0x0000
        /*0084*/ 	.byte	0x00, 0xf4, 0x21, 0x00


	//----- nvinfo : EIATTR_SPARSE_MMA_MASK
	.align		4
.L_27:
        /*0088*/ 	.byte	0x03, 0x50
        /*008a*/ 	.short	0x0000


	//----- nvinfo : EIATTR_MAXREG_COUNT
	.align		4
        /*008c*/ 	.byte	0x03, 0x1b
        /*008e*/ 	.short	0x00ff


	//----- nvinfo : EIATTR_EXIT_INSTR_OFFSETS
	.align		4
        /*0090*/ 	.byte	0x04, 0x1c
        /*0092*/ 	.short	(.L_29 - .L_28)


	//   ....[0]....
.L_28:
        /*0094*/ 	.word	0x000003b0


	//----- nvinfo : EIATTR_REQNTID
	.align		4
.L_29:
        /*0098*/ 	.byte	0x04, 0x10
        /*009a*/ 	.short	(.L_31 - .L_30)
.L_30:
        /*009c*/ 	.word	0x00000100
        /*00a0*/ 	.word	0x00000001
        /*00a4*/ 	.word	0x00000001


	//----- nvinfo : EIATTR_CBANK_PARAM_SIZE
	.align		4
.L_31:
        /*00a8*/ 	.byte	0x03, 0x19
        /*00aa*/ 	.short	0x003c


	//----- nvinfo : EIATTR_PARAM_CBANK
	.align		4
        /*00ac*/ 	.byte	0x04, 0x0a
        /*00ae*/ 	.short	(.L_33 - .L_32)
	.align		4
.L_32:
        /*00b0*/ 	.word	index@(.nv.constant0.triton_poi_fused__native_batch_norm_legit_no_training_convolution_relu_7)
        /*00b4*/ 	.short	0x0210
        /*00b6*/ 	.short	0x003c


	//----- nvinfo : EIATTR_SW_WAR
	.align		4
.L_33:
        /*00b8*/ 	.byte	0x04, 0x36
        /*00ba*/ 	.short	(.L_35 - .L_34)
.L_34:
        /*00bc*/ 	.word	0x00000008
.L_35:


//--------------------- .nv.callgraph             --------------------------
	.section	.nv.callgraph,"",@"SHT_CUDA_CALLGRAPH"
	.align	4
	.sectionentsize	8
	.align		4
        /*0000*/ 	.word	0x00000000
	.align		4
        /*0004*/ 	.word	0xffffffff
	.align		4
        /*0008*/ 	.word	0x00000000
	.align		4
        /*000c*/ 	.word	0xfffffffe
	.align		4
        /*0010*/ 	.word	0x00000000
	.align		4
        /*0014*/ 	.word	0xfffffffd
	.align		4
        /*0018*/ 	.word	0x00000000
	.align		4
        /*001c*/ 	.word	0xfffffffc


//--------------------- .nv.constant4             --------------------------
	.section	.nv.constant4,"a",@progbits
	.align	8
	.align		8
.nv.constant4:
        /*0000*/ 	.dword	_$_str
	.align		8
        /*0008*/ 	.dword	_$_str_$_2


//--------------------- .text.triton_poi_fused__native_batch_norm_legit_no_training_convolution_relu_7 --------------------------
	.section	.text.triton_poi_fused__native_batch_norm_legit_no_training_convolution_relu_7,"ax",@progbits
	.align	128
        .global         triton_poi_fused__native_batch_norm_legit_no_training_convolution_relu_7
        .type           triton_poi_fused__native_batch_norm_legit_no_training_convolution_relu_7,@function
        .size           triton_poi_fused__native_batch_norm_legit_no_training_convolution_relu_7,(.L_x_1 - triton_poi_fused__native_batch_norm_legit_no_training_convolution_relu_7)
        .other          triton_poi_fused__native_batch_norm_legit_no_training_convolution_relu_7,@"STO_CUDA_ENTRY STV_DEFAULT"
triton_poi_fused__native_batch_norm_legit_no_training_convolution_relu_7:
.text.triton_poi_fused__native_batch_norm_legit_no_training_convolution_relu_7:
[----:B------:R-:W-:Y:S01]  /*0000*/  LDC R1, c[0x0][0x28] ;  /* 0x00000a00ff017b82 */ /* 0x000fe20000000800 */
[----:B------:R-:W1:Y:S07]  /*0010*/  S2R R0, SR_TID.X ;  /* 0x0000000000007919 */ /* 0x000e6e0000002100 */
[----:B------:R-:W2:Y:S01]  /*0020*/  LDC.64 R14, c[0x0][0x228] ;  /* 0x00008a00ff0e7b82 */ /* 0x000ea20000000a00 */
[----:B------:R-:W-:Y:S01]  /*0030*/  ULDC.64 UR4, c[0x0][0x208] ;  /* 0x0000820000047ab9 */ /* 0x000fe20000000a00 */
[----:B------:R-:W3:Y:S06]  /*0040*/  S2R R5, SR_CTAID.X ;  /* 0x0000000000057919 */ /* 0x000eec0000002500 */
[----:B------:R-:W4:Y:S08]  /*0050*/  LDC.64 R10, c[0x0][0x218] ;  /* 0x00008600ff0a7b82 */ /* 0x000f300000000a00 */
[----:B------:R-:W5:Y:S08]  /*0060*/  LDC.64 R12, c[0x0][0x220] ;  /* 0x00008800ff0c7b82 */ /* 0x000f700000000a00 */
[----:B------:R-:W5:Y:S01]  /*0070*/  LDC.64 R16, c[0x0][0x230] ;  /* 0x00008c00ff107b82 */ /* 0x000f620000000a00 */
[----:B-1----:R-:W-:-:S02]  /*0080*/  SHF.L.U32 R0, R0, 0x1, RZ ;  /* 0x0000000100007819 */ /* 0x002fc400000006ff */
[----:B---3--:R-:W-:Y:S02]  /*0090*/  SHF.R.S32.HI R3, RZ, 0x16, R5 ;  /* 0x00000016ff037819 */ /* 0x008fe40000011405 */
[----:B------:R-:W-:Y:S02]  /*00a0*/  LOP3.LUT R0, R0, 0x1fe, RZ, 0xc0, !PT ;  /* 0x000001fe00007812 */ /* 0x000fe400078ec0ff */
[----:B------:R-:W-:Y:S02]  /*00b0*/  SGXT R3, R3, 0x1 ;  /* 0x000000010303781a */ /* 0x000fe40000000200 */
[----:B------:R-:W-:Y:S02]  /*00c0*/  LEA R0, R5, R0, 0x9 ;  /* 0x0000000005007211 */ /* 0x000fe400078e48ff */
[----:B------:R-:W1:Y:S02]  /*00d0*/  LDC.64 R4, c[0x0][0x238] ;  /* 0x00008e00ff047b82 */ /* 0x000e640000000a00 */
[----:B------:R-:W-:-:S04]  /*00e0*/  LEA.HI R3, R3, R0, RZ, 0x8 ;  /* 0x0000000003037211 */ /* 0x000fc800078f40ff */
[----:B------:R-:W-:-:S04]  /*00f0*/  SHF.R.S32.HI R3, RZ, 0x8, R3 ;  /* 0x00000008ff037819 */ /* 0x000fc80000011403 */
[----:B------:R-:W-:-:S04]  /*0100*/  LEA.HI R2, R3, R3, RZ, 0x7 ;  /* 0x0000000303027211 */ /* 0x000fc800078f38ff */
[----:B------:R-:W-:-:S04]  /*0110*/  LOP3.LUT R2, R2, 0xffffff80, RZ, 0xc0, !PT ;  /* 0xffffff8002027812 */ /* 0x000fc800078ec0ff */
[----:B------:R-:W-:Y:S02]  /*0120*/  IADD3 R19, R3, -R2, RZ ;  /* 0x8000000203137210 */ /* 0x000fe40007ffe0ff */
[----:B------:R-:W3:Y:S03]  /*0130*/  LDC.64 R2, c[0x0][0x210] ;  /* 0x00008400ff027b82 */ /* 0x000ee60000000a00 */
[----:B--2---:R-:W-:-:S05]  /*0140*/  IMAD.WIDE R14, R19, 0x4, R14 ;  /* 0x00000004130e7825 */ /* 0x004fca00078e020e */
[----:B------:R2:W2:Y:S01]  /*0150*/  LDG.E.EL R18, desc[UR4][R14.64] ;  /* 0x000000040e127981 */ /* 0x0004a2000c2e1900 */
[----:B----4-:R-:W-:-:S04]  /*0160*/  IMAD.WIDE R10, R19, 0x4, R10 ;  /* 0x00000004130a7825 */ /* 0x010fc800078e020a */
[----:B-----5:R-:W-:Y:S01]  /*0170*/  IMAD.WIDE R12, R19, 0x4, R12 ;  /* 0x00000004130c7825 */ /* 0x020fe200078e020c */
[----:B------:R4:W5:Y:S04]  /*0180*/  LDG.E.EL R8, desc[UR4][R10.64] ;  /* 0x000000040a087981 */ /* 0x000968000c2e1900 */
[----:B------:R-:W5:Y:S01]  /*0190*/  LDG.E.EL R9, desc[UR4][R12.64] ;  /* 0x000000040c097981 */ /* 0x000f62000c2e1900 */
[----:B---3--:R-:W-:-:S05]  /*01a0*/  IMAD.WIDE R2, R0, 0x4, R2 ;  /* 0x0000000400027825 */ /* 0x008fca00078e0202 */
[----:B------:R-:W5:Y:S01]  /*01b0*/  LDG.E.64 R6, desc[UR4][R2.64] ;  /* 0x0000000402067981 */ /* 0x000f62000c1e1b00 */
[----:B0-2---:R-:W-:-:S04]  /*01c0*/  IMAD.WIDE R14, R19, 0x4, R16 ;  /* 0x00000004130e7825 */ /* 0x005fc800078e0210 */
[----:B-1----:R-:W-:Y:S02]  /*01d0*/  IMAD.WIDE R16, R19, 0x4, R4 ;  /* 0x0000000413107825 */ /* 0x002fe400078e0204 */
[----:B------:R-:W2:Y:S01]  /*01e0*/  LDG.E.EL R14, desc[UR4][R14.64] ;  /* 0x000000040e0e7981 */ /* 0x000ea2000c2e1900 */
[----:B----4-:R-:W-:Y:S01]  /*01f0*/  HFMA2.MMA R10, -RZ, RZ, 1.625, 0 ;  /* 0x3e800000ff0a7435 */ /* 0x010fe200000001ff */
[----:B------:R-:W0:Y:S02]  /*0200*/  LDC.64 R4, c[0x0][0x240] ;  /* 0x00009000ff047b82 */ /* 0x000e240000000a00 */
[----:B------:R-:W2:Y:S01]  /*0210*/  LDG.E.EL R17, desc[UR4][R16.64] ;  /* 0x0000000410117981 */ /* 0x000ea2000c2e1900 */
[----:B0-----:R-:W-:-:S04]  /*0220*/  IMAD.WIDE R4, R0, 0x4, R4 ;  /* 0x0000000400047825 */ /* 0x001fc800078e0204 */
[----:B------:R-:W-:-:S04]  /*0230*/  FADD R18, R18, 9.9999997473787516356e-06 ;  /* 0x3727c5ac12127421 */ /* 0x000fc80000000000 */
[----:B------:R-:W0:Y:S02]  /*0240*/  MUFU.SQRT R19, R18 ;  /* 0x0000001200137308 */ /* 0x000e240000002000 */
[C---:B0-----:R-:W-:Y:S02]  /*0250*/  FSETP.GT.AND P0, PT, R19.reuse, 8.50705917302346158658e+37, PT ;  /* 0x7e8000001300780b */ /* 0x041fe40003f04000 */
[----:B------:R-:W-:-:S11]  /*0260*/  FSETP.GEU.AND P1, PT, R19, 1.175494350822287508e-38, PT ;  /* 0x008000001300780b */ /* 0x000fd60003f2e000 */
[----:B------:R-:W-:-:S04]  /*0270*/  @P0 FMUL R19, R19, 0.25 ;  /* 0x3e80000013130820 */ /* 0x000fc80000400000 */
[----:B------:R-:W-:-:S06]  /*0280*/  @!P1 FMUL R19, R19, 16777216 ;  /* 0x4b80000013139820 */ /* 0x000fcc0000400000 */
[----:B------:R-:W0:Y:S01]  /*0290*/  MUFU.RCP R19, R19 ;  /* 0x0000001300137308 */ /* 0x000e220000001000 */
[----:B------:R-:W-:Y:S01]  /*02a0*/  FSEL R10, R10, 1, P0 ;  /* 0x3f8000000a0a7808 */ /* 0x000fe20000000000 */
[--C-:B-----5:R-:W-:Y:S01]  /*02b0*/  FADD R6, R6, R8.reuse ;  /* 0x0000000806067221 */ /* 0x120fe20000000000 */
[----:B------:R-:W-:-:S03]  /*02c0*/  FADD R7, R7, R8 ;  /* 0x0000000807077221 */ /* 0x000fc60000000000 */
[----:B------:R-:W-:Y:S01]  /*02d0*/  @!P1 FMUL R10, R10, 16777216 ;  /* 0x4b8000000a0a9820 */ /* 0x000fe20000400000 */
[C---:B------:R-:W-:Y:S01]  /*02e0*/  FADD R8, -R9.reuse, R6 ;  /* 0x0000000609087221 */ /* 0x040fe20000000100 */
[----:B------:R-:W-:Y:S02]  /*02f0*/  FADD R9, -R9, R7 ;  /* 0x0000000709097221 */ /* 0x000fe40000000100 */
[----:B0-----:R-:W-:-:S04]  /*0300*/  FMUL R10, R19, R10 ;  /* 0x0000000a130a7220 */ /* 0x001fc80000400000 */
[-C--:B------:R-:W-:Y:S01]  /*0310*/  FMUL R8, R8, R10.reuse ;  /* 0x0000000a08087220 */ /* 0x080fe20000400000 */
[----:B------:R-:W-:-:S03]  /*0320*/  FMUL R10, R9, R10 ;  /* 0x0000000a090a7220 */ /* 0x000fc60000400000 */
[C-C-:B--2---:R-:W-:Y:S01]  /*0330*/  FFMA R8, R14.reuse, R8, R17.reuse ;  /* 0x000000080e087223 */ /* 0x144fe20000000011 */
[----:B------:R-:W-:-:S04]  /*0340*/  FFMA R10, R14, R10, R17 ;  /* 0x0000000a0e0a7223 */ /* 0x000fc80000000011 */
[----:B------:R-:W-:Y:S02]  /*0350*/  FSETP.GEU.AND P0, PT, R8, RZ, PT ;  /* 0x000000ff0800720b */ /* 0x000fe40003f0e000 */
[----:B------:R-:W-:Y:S02]  /*0360*/  FSETP.GEU.AND P1, PT, R10, RZ, PT ;  /* 0x000000ff0a00720b */ /* 0x000fe40003f2e000 */
[----:B------:R-:W-:Y:S02]  /*0370*/  FSEL R8, R8, RZ, P0 ;  /* 0x000000ff08087208 */ /* 0x000fe40000000000 */
[----:B------:R-:W-:Y:S01]  /*0380*/  FSEL R9, R10, RZ, P1 ;  /* 0x000000ff0a097208 */ /* 0x000fe20000800000 */
[----:B------:R-:W-:Y:S04]  /*0390*/  STG.E.64 desc[UR4][R2.64], R6 ;  /* 0x0000000602007986 */ /* 0x000fe8000c101b04 */
[----:B------:R-:W-:Y:S01]  /*03a0*/  STG.E.64 desc[UR4][R4.64], R8 ;  /* 0x0000000804007986 */ /* 0x000fe2000c101b04 */
[----:B------:R-:W-:Y:S05]  /*03b0*/  EXIT ;  /* 0x000000000000794d */ /* 0x000fea0003800000 */
.L_x_0:
[----:B------:R-:W-:-:S00]  /*03c0*/  BRA `(.L_x_0) ;  /* 0xfffffffc00fc7947 */ /* 0x000fc0000383ffff */
[----:B------:R-:W-:-:S00]  /*03d0*/  NOP ;  /* 0x0000000000007918 */ /* 0x000fc00000000000 */
        /* <DEDUP_REMOVED lines=10> */
.L_x_1:


//--------------------- .nv.global.init           --------------------------
	.section	.nv.global.init,"aw",@progbits
.nv.global.init:
	.type		_$_str,@object
	.size		_$_str,(_$_str_$_2 - _$_str)
_$_str:
        /*0000*/ 	.byte	0x5f, 0x5f, 0x43, 0x55, 0x44, 0x41, 0x5f, 0x46, 0x54, 0x5a, 0x00
	.type		_$_str_$_2,@object
	.size		_$_str_$_2,(.L_1 - _$_str_$_2)
_$_str_$_2:
        /*000b*/ 	.byte	0x5f, 0x5f, 0x43, 0x55, 0x44, 0x41, 0x5f, 0x50, 0x52, 0x45, 0x43, 0x5f, 0x53, 0x51, 0x52, 0x54
        /*001b*/ 	.byte	0x00
.L_1:


//--------------------- .nv.constant0.triton_poi_fused__native_batch_norm_legit_no_training_convolution_relu_7 --------------------------
	.section	.nv.constant0.triton_poi_fused__native_batch_norm_legit_no_training_convolution_relu_7,"a",@progbits
	.sectionflags	@""
	.align	4
.nv.constant0.triton_poi_fused__native_batch_norm_legit_no_training_convolution_relu_7:
	.zero		588
